//
// Generated by NVIDIA NVVM Compiler
//
// Compiler Build ID: CL-36424714
// Cuda compilation tools, release 13.0, V13.0.88
// Based on NVVM 20.0.0
//

.version 9.0
.target sm_100
.address_size 64

	// .globl	_Z12sumReductionPiS_i
.extern .shared .align 16 .b8 shared_data[];

.visible .entry _Z12sumReductionPiS_i(
	.param .u64 .ptr .align 1 _Z12sumReductionPiS_i_param_0,
	.param .u64 .ptr .align 1 _Z12sumReductionPiS_i_param_1,
	.param .u32 _Z12sumReductionPiS_i_param_2
)
{
	.reg .pred 	%p<8>;
	.reg .b32 	%r<23>;
	.reg .b64 	%rd<9>;

	ld.param.u64 	%rd1, [_Z12sumReductionPiS_i_param_0];
	ld.param.u64 	%rd2, [_Z12sumReductionPiS_i_param_1];
	ld.param.u32 	%r10, [_Z12sumReductionPiS_i_param_2];
	mov.u32 	%r1, %tid.x;
	mov.u32 	%r2, %ctaid.x;
	mov.u32 	%r22, %ntid.x;
	mad.lo.s32 	%r4, %r2, %r22, %r1;
	setp.ge.s32 	%p1, %r4, %r10;
	mov.b32 	%r21, 0;
	@%p1 bra 	$L__BB0_2;
	cvta.to.global.u64 	%rd3, %rd1;
	mul.wide.s32 	%rd4, %r4, 4;
	add.s64 	%rd5, %rd3, %rd4;
	ld.global.u32 	%r21, [%rd5];
$L__BB0_2:
	shl.b32 	%r12, %r1, 2;
	mov.u32 	%r13, shared_data;
	add.s32 	%r7, %r13, %r12;
	st.shared.u32 	[%r7], %r21;
	bar.sync 	0;
	setp.lt.u32 	%p2, %r22, 2;
	@%p2 bra 	$L__BB0_6;
$L__BB0_3:
	shr.u32 	%r9, %r22, 1;
	setp.ge.u32 	%p3, %r1, %r9;
	add.s32 	%r14, %r9, %r4;
	setp.ge.s32 	%p4, %r14, %r10;
	or.pred  	%p5, %p3, %p4;
	@%p5 bra 	$L__BB0_5;
	shl.b32 	%r15, %r9, 2;
	add.s32 	%r16, %r7, %r15;
	ld.shared.u32 	%r17, [%r16];
	ld.shared.u32 	%r18, [%r7];
	add.s32 	%r19, %r18, %r17;
	st.shared.u32 	[%r7], %r19;
$L__BB0_5:
	bar.sync 	0;
	setp.gt.u32 	%p6, %r22, 3;
	mov.u32 	%r22, %r9;
	@%p6 bra 	$L__BB0_3;
$L__BB0_6:
	setp.ne.s32 	%p7, %r1, 0;
	@%p7 bra 	$L__BB0_8;
	ld.shared.u32 	%r20, [shared_data];
	cvta.to.global.u64 	%rd6, %rd2;
	mul.wide.u32 	%rd7, %r2, 4;
	add.s64 	%rd8, %rd6, %rd7;
	st.global.u32 	[%rd8], %r20;
$L__BB0_8:
	ret;

}


// ===== COMPILED SASS (sm_100) =====

	.target	sm_100

	.elftype	@"ET_EXEC"


//--------------------- .note.nv.tkinfo           --------------------------
	.section	.note.nv.tkinfo,"",@"SHT_NOTE"
	.sectionflags	@"SHF_NOTE_NV_TKINFO"
	.tkinfo
        /*0018*/ 	.word	0x00000002
        /*0030*/ 	.string	""
        /*0030*/ 	.string	"ptxas"
        /*0030*/ 	.string	"Cuda compilation tools, release 13.0, V13.0.88"
        /*0030*/ 	.string	"Build cuda_13.0.r13.0/compiler.36424714_0"
        /*0030*/ 	.string	"-arch sm_100 -m 64 "



//--------------------- .note.nv.cuinfo           --------------------------
	.section	.note.nv.cuinfo,"",@"SHT_NOTE"
	.sectionflags	@"SHF_NOTE_NV_CUINFO"
        /*0018*/ 	.short	0x0002
        /*001a*/ 	.short	0x0064
        /*001c*/ 	.short	0x0082
	.zero		2


//--------------------- .nv.info                  --------------------------
	.section	.nv.info,"",@"SHT_CUDA_INFO"
	.align	4


	//----- nvinfo : EIATTR_REGCOUNT
	.align		4
        /*0000*/ 	.byte	0x04, 0x2f
        /*0002*/ 	.short	(.L_1 - .L_0)
	.align		4
.L_0:
        /*0004*/ 	.word	index@(_Z12sumReductionPiS_i)
        /*0008*/ 	.word	0x0000000c


	//----- nvinfo : EIATTR_FRAME_SIZE
	.align		4
.L_1:
        /*000c*/ 	.byte	0x04, 0x11
        /*000e*/ 	.short	(.L_3 - .L_2)
	.align		4
.L_2:
        /*0010*/ 	.word	index@(_Z12sumReductionPiS_i)
        /*0014*/ 	.word	0x00000000


	//----- nvinfo : EIATTR_MIN_STACK_SIZE
	.align		4
.L_3:
        /*0018*/ 	.byte	0x04, 0x12
        /*001a*/ 	.short	(.L_5 - .L_4)
	.align		4
.L_4:
        /*001c*/ 	.word	index@(_Z12sumReductionPiS_i)
        /*0020*/ 	.word	0x00000000
.L_5:


//--------------------- .nv.compat                --------------------------
	.section	.nv.compat,"",@"SHT_CUDA_COMPAT_INFO"
	.align	4
        /*0000*/ 	.byte	0x02, 0x09, 0x00, 0x00, 0x02, 0x02, 0x01, 0x00, 0x02, 0x05, 0x05, 0x00, 0x03, 0x07, 0x01, 0x01
        /*0010*/ 	.byte	0x02, 0x03, 0x00, 0x00, 0x02, 0x06, 0x01, 0x00, 0x04, 0x0b, 0x08, 0x00, 0x09, 0x00, 0x00, 0x00
        /*0020*/ 	.byte	0x00, 0x00, 0x00, 0x00


//--------------------- .nv.info._Z12sumReductionPiS_i --------------------------
	.section	.nv.info._Z12sumReductionPiS_i,"",@"SHT_CUDA_INFO"
	.sectionflags	@""
	.align	4


	//----- nvinfo : EIATTR_CUDA_API_VERSION
	.align		4
        /*0000*/ 	.byte	0x04, 0x37
        /*0002*/ 	.short	(.L_7 - .L_6)
.L_6:
        /*0004*/ 	.word	0x00000082


	//----- nvinfo : EIATTR_KPARAM_INFO
	.align		4
.L_7:
        /*0008*/ 	.byte	0x04, 0x17
        /*000a*/ 	.short	(.L_9 - .L_8)
.L_8:
        /*000c*/ 	.word	0x00000000
        /*0010*/ 	.short	0x0002
        /*0012*/ 	.short	0x0010
        /*0014*/ 	.byte	0x00, 0xf0, 0x11, 0x00


	//----- nvinfo : EIATTR_KPARAM_INFO
	.align		4
.L_9:
        /*0018*/ 	.byte	0x04, 0x17
        /*001a*/ 	.short	(.L_11 - .L_10)
.L_10:
        /*001c*/ 	.word	0x00000000
        /*0020*/ 	.short	0x0001
        /*0022*/ 	.short	0x0008
        /*0024*/ 	.byte	0x00, 0xf5, 0x21, 0x00


	//----- nvinfo : EIATTR_KPARAM_INFO
	.align		4
.L_11:
        /*0028*/ 	.byte	0x04, 0x17
        /*002a*/ 	.short	(.L_13 - .L_12)
.L_12:
        /*002c*/ 	.word	0x00000000
        /*0030*/ 	.short	0x0000
        /*0032*/ 	.short	0x0000
        /*0034*/ 	.byte	0x00, 0xf5, 0x21, 0x00


	//----- nvinfo : EIATTR_SPARSE_MMA_MASK
	.align		4
.L_13:
        /*0038*/ 	.byte	0x03, 0x50
        /*003a*/ 	.short	0x0000


	//----- nvinfo : EIATTR_MAXREG_COUNT
	.align		4
        /*003c*/ 	.byte	0x03, 0x1b
        /*003e*/ 	.short	0x00ff


	//----- nvinfo : EIATTR_NUM_BARRIERS
	.align		4
        /*0040*/ 	.byte	0x02, 0x4c
        /*0042*/ 	.byte	0x01
	.zero		1


	//----- nvinfo : EIATTR_MERCURY_ISA_VERSION
	.align		4
        /*0044*/ 	.byte	0x03, 0x5f
        /*0046*/ 	.short	0x0101


	//----- nvinfo : EIATTR_VRC_CTA_INIT_COUNT
	.align		4
        /*0048*/ 	.byte	0x02, 0x4a
	.zero		1
	.zero		1


	//----- nvinfo : EIATTR_EXIT_INSTR_OFFSETS
	.align		4
        /*004c*/ 	.byte	0x04, 0x1c
        /*004e*/ 	.short	(.L_15 - .L_14)


	//   ....[0]....
.L_14:
        /*0050*/ 	.word	0x00000250


	//   ....[1]....
        /*0054*/ 	.word	0x000002d0


	//----- nvinfo : EIATTR_CBANK_PARAM_SIZE
	.align		4
.L_15:
        /*0058*/ 	.byte	0x03, 0x19
        /*005a*/ 	.short	0x0014


	//----- nvinfo : EIATTR_PARAM_CBANK
	.align		4
        /*005c*/ 	.byte	0x04, 0x0a
        /*005e*/ 	.short	(.L_17 - .L_16)
	.align		4
.L_16:
        /*0060*/ 	.word	index@(.nv.constant0._Z12sumReductionPiS_i)
        /*0064*/ 	.short	0x0380
        /*0066*/ 	.short	0x0014


	//----- nvinfo : EIATTR_SW_WAR
	.align		4
.L_17:
        /*0068*/ 	.byte	0x04, 0x36
        /*006a*/ 	.short	(.L_19 - .L_18)
.L_18:
        /*006c*/ 	.word	0x00000008
.L_19:


//--------------------- .nv.callgraph             --------------------------
	.section	.nv.callgraph,"",@"SHT_CUDA_CALLGRAPH"
	.align	4
	.sectionentsize	8
	.align		4
        /*0000*/ 	.word	0x00000000
	.align		4
        /*0004*/ 	.word	0xffffffff
	.align		4
        /*0008*/ 	.word	0x00000000
	.align		4
        /*000c*/ 	.word	0xfffffffe
	.align		4
        /*0010*/ 	.word	0x00000000
	.align		4
        /*0014*/ 	.word	0xfffffffd
	.align		4
        /*0018*/ 	.word	0x00000000
	.align		4
        /*001c*/ 	.word	0xfffffffc


//--------------------- .text._Z12sumReductionPiS_i --------------------------
	.section	.text._Z12sumReductionPiS_i,"ax",@progbits
	.align	128
        .global         _Z12sumReductionPiS_i
        .type           _Z12sumReductionPiS_i,@function
        .size           _Z12sumReductionPiS_i,(.L_x_3 - _Z12sumReductionPiS_i)
        .other          _Z12sumReductionPiS_i,@"STO_CUDA_ENTRY STV_DEFAULT"
_Z12sumReductionPiS_i:
.text._Z12sumReductionPiS_i:
[----:B------:R-:W-:Y:S01]  /*0000*/  LDC R1, c[0x0][0x37c] ;  /* 0x0000df00ff017b82 */ /* 0x000fe20000000800 */
[----:B------:R-:W0:Y:S01]  /*0010*/  S2R R6, SR_TID.X ;  /* 0x0000000000067919 */ /* 0x000e220000002100 */
[----:B------:R-:W0:Y:S01]  /*0020*/  LDCU UR8, c[0x0][0x360] ;  /* 0x00006c00ff0877ac */ /* 0x000e220008000800 */
[----:B------:R-:W-:Y:S01]  /*0030*/  IMAD.MOV.U32 R4, RZ, RZ, RZ ;  /* 0x000000ffff047224 */ /* 0x000fe200078e00ff */
[----:B------:R-:W0:Y:S01]  /*0040*/  S2R R9, SR_CTAID.X ;  /* 0x0000000000097919 */ /* 0x000e220000002500 */
[----:B------:R-:W1:Y:S01]  /*0050*/  LDCU UR4, c[0x0][0x390] ;  /* 0x00007200ff0477ac */ /* 0x000e620008000800 */
[----:B------:R-:W2:Y:S01]  /*0060*/  LDCU.64 UR6, c[0x0][0x358] ;  /* 0x00006b00ff0677ac */ /* 0x000ea20008000a00 */
[----:B0-----:R-:W-:-:S05]  /*0070*/  IMAD R5, R9, UR8, R6 ;  /* 0x0000000809057c24 */ /* 0x001fca000f8e0206 */
[----:B-1----:R-:W-:-:S13]  /*0080*/  ISETP.GE.AND P0, PT, R5, UR4, PT ;  /* 0x0000000405007c0c */ /* 0x002fda000bf06270 */
[----:B------:R-:W0:Y:S02]  /*0090*/  @!P0 LDC.64 R2, c[0x0][0x380] ;  /* 0x0000e000ff028b82 */ /* 0x000e240000000a00 */
[----:B0-----:R-:W-:-:S05]  /*00a0*/  @!P0 IMAD.WIDE R2, R5, 0x4, R2 ;  /* 0x0000000405028825 */ /* 0x001fca00078e0202 */
[----:B--2---:R-:W2:Y:S01]  /*00b0*/  @!P0 LDG.E R4, desc[UR6][R2.64] ;  /* 0x0000000602048981 */ /* 0x004ea2000c1e1900 */
[----:B------:R-:W0:Y:S01]  /*00c0*/  S2UR UR5, SR_CgaCtaId ;  /* 0x00000000000579c3 */ /* 0x000e220000008800 */
[----:B------:R-:W-:Y:S01]  /*00d0*/  IMAD.U32 R0, RZ, RZ, UR8 ;  /* 0x00000008ff007e24 */ /* 0x000fe2000f8e00ff */
[----:B------:R-:W-:Y:S01]  /*00e0*/  UMOV UR4, 0x400 ;  /* 0x0000040000047882 */ /* 0x000fe20000000000 */
[----:B------:R-:W-:-:S03]  /*00f0*/  ISETP.NE.AND P1, PT, R6, RZ, PT ;  /* 0x000000ff0600720c */ /* 0x000fc60003f25270 */
[----:B------:R-:W-:Y:S01]  /*0100*/  ISETP.GE.U32.AND P0, PT, R0, 0x2, PT ;  /* 0x000000020000780c */ /* 0x000fe20003f06070 */
[----:B0-----:R-:W-:-:S06]  /*0110*/  ULEA UR4, UR5, UR4, 0x18 ;  /* 0x0000000405047291 */ /* 0x001fcc000f8ec0ff */
[----:B------:R-:W-:-:S05]  /*0120*/  LEA R7, R6, UR4, 0x2 ;  /* 0x0000000406077c11 */ /* 0x000fca000f8e10ff */
[----:B--2---:R0:W-:Y:S01]  /*0130*/  STS [R7], R4 ;  /* 0x0000000407007388 */ /* 0x0041e20000000800 */
[----:B------:R-:W-:Y:S06]  /*0140*/  BAR.SYNC.DEFER_BLOCKING 0x0 ;  /* 0x0000000000007b1d */ /* 0x000fec0000010000 */
[----:B------:R-:W-:Y:S05]  /*0150*/  @!P0 BRA `(.L_x_0) ;  /* 0x00000000003c8947 */ /* 0x000fea0003800000 */
[----:B------:R-:W1:Y:S01]  /*0160*/  LDCU UR4, c[0x0][0x390] ;  /* 0x00007200ff0477ac */ /* 0x000e620008000800 */
[----:B------:R-:W-:Y:S01]  /*0170*/  NOP ;  /* 0x0000000000007918 */ /* 0x000fe20000000000 */
.L_x_1:
[----:B------:R-:W-:-:S05]  /*0180*/  SHF.R.U32.HI R8, RZ, 0x1, R0 ;  /* 0x00000001ff087819 */ /* 0x000fca0000011600 */
[----:B------:R-:W-:-:S05]  /*0190*/  IMAD.IADD R2, R5, 0x1, R8 ;  /* 0x0000000105027824 */ /* 0x000fca00078e0208 */
[----:B-1----:R-:W-:-:S04]  /*01a0*/  ISETP.GE.AND P0, PT, R2, UR4, PT ;  /* 0x0000000402007c0c */ /* 0x002fc8000bf06270 */
[----:B------:R-:W-:-:S13]  /*01b0*/  ISETP.GE.U32.OR P0, PT, R6, R8, P0 ;  /* 0x000000080600720c */ /* 0x000fda0000706470 */
[----:B------:R-:W-:Y:S01]  /*01c0*/  @!P0 LEA R2, R8, R7, 0x2 ;  /* 0x0000000708028211 */ /* 0x000fe200078e10ff */
[----:B------:R-:W-:Y:S05]  /*01d0*/  @!P0 LDS R3, [R7] ;  /* 0x0000000007038984 */ /* 0x000fea0000000800 */
[----:B------:R-:W0:Y:S02]  /*01e0*/  @!P0 LDS R2, [R2] ;  /* 0x0000000002028984 */ /* 0x000e240000000800 */
[----:B0-----:R-:W-:-:S05]  /*01f0*/  @!P0 IMAD.IADD R4, R2, 0x1, R3 ;  /* 0x0000000102048824 */ /* 0x001fca00078e0203 */
[----:B------:R2:W-:Y:S01]  /*0200*/  @!P0 STS [R7], R4 ;  /* 0x0000000407008388 */ /* 0x0005e20000000800 */
[----:B------:R-:W-:Y:S01]  /*0210*/  BAR.SYNC.DEFER_BLOCKING 0x0 ;  /* 0x0000000000007b1d */ /* 0x000fe20000010000 */
[----:B------:R-:W-:Y:S02]  /*0220*/  ISETP.GT.U32.AND P0, PT, R0, 0x3, PT ;  /* 0x000000030000780c */ /* 0x000fe40003f04070 */
[----:B------:R-:W-:-:S11]  /*0230*/  MOV R0, R8 ;  /* 0x0000000800007202 */ /* 0x000fd60000000f00 */
[----:B--2---:R-:W-:Y:S05]  /*0240*/  @P0 BRA `(.L_x_1) ;  /* 0xfffffffc00cc0947 */ /* 0x004fea000383ffff */
.L_x_0:
[----:B------:R-:W-:Y:S05]  /*0250*/  @P1 EXIT ;  /* 0x000000000000194d */ /* 0x000fea0003800000 */
[----:B------:R-:W1:Y:S01]  /*0260*/  S2UR UR5, SR_CgaCtaId ;  /* 0x00000000000579c3 */ /* 0x000e620000008800 */
[----:B------:R-:W-:-:S07]  /*0270*/  UMOV UR4, 0x400 ;  /* 0x0000040000047882 */ /* 0x000fce0000000000 */
[----:B------:R-:W2:Y:S01]  /*0280*/  LDC.64 R2, c[0x0][0x388] ;  /* 0x0000e200ff027b82 */ /* 0x000ea20000000a00 */
[----:B-1----:R-:W-:Y:S01]  /*0290*/  ULEA UR4, UR5, UR4, 0x18 ;  /* 0x0000000405047291 */ /* 0x002fe2000f8ec0ff */
[----:B--2---:R-:W-:-:S08]  /*02a0*/  IMAD.WIDE.U32 R2, R9, 0x4, R2 ;  /* 0x0000000409027825 */ /* 0x004fd000078e0002 */
[----:B------:R-:W1:Y:S04]  /*02b0*/  LDS R5, [UR4] ;  /* 0x00000004ff057984 */ /* 0x000e680008000800 */
[----:B-1----:R-:W-:Y:S01]  /*02c0*/  STG.E desc[UR6][R2.64], R5 ;  /* 0x0000000502007986 */ /* 0x002fe2000c101906 */
[----:B------:R-:W-:Y:S05]  /*02d0*/  EXIT ;  /* 0x000000000000794d */ /* 0x000fea0003800000 */
.L_x_2:
[----:B------:R-:W-:-:S00]  /*02e0*/  BRA `(.L_x_2) ;  /* 0xfffffffc00fc7947 */ /* 0x000fc0000383ffff */
[----:B------:R-:W-:-:S00]  /*02f0*/  NOP ;  /* 0x0000000000007918 */ /* 0x000fc00000000000 */
        /* <DEDUP_REMOVED lines=8> */
.L_x_3:


//--------------------- .nv.shared._Z12sumReductionPiS_i --------------------------
	.section	.nv.shared._Z12sumReductionPiS_i,"aw",@nobits
	.sectionflags	@""
	.align	16
	.zero		1024


//--------------------- .nv.shared.reserved.0     --------------------------
	.section	.nv.shared.reserved.0,"aw",@nobits
	.weak		__nv_reservedSMEM_offset_0_alias
	.size		__nv_reservedSMEM_offset_0_alias, 0, 64
	.other		__nv_reservedSMEM_offset_0_alias,@"STO_CUDA_RESERVED_SHARED STV_DEFAULT"
__nv_reservedSMEM_offset_0_alias:
	.zero		0
	.zero		64


//--------------------- .nv.constant0._Z12sumReductionPiS_i --------------------------
	.section	.nv.constant0._Z12sumReductionPiS_i,"a",@progbits
	.sectionflags	@""
	.align	4
.nv.constant0._Z12sumReductionPiS_i:
	.zero		916


//--------------------- SYMBOLS --------------------------

	.type		.nv.reservedSmem.offset0,@object
	.size		.nv.reservedSmem.offset0,0x4
	.type		.nv.reservedSmem.cap,@object
	.size		.nv.reservedSmem.cap,0x4
